//
// Generated by NVIDIA NVVM Compiler
//
// Compiler Build ID: CL-36424714
// Cuda compilation tools, release 13.0, V13.0.88
// Based on NVVM 20.0.0
//

.version 9.0
.target sm_100
.address_size 64

	// .globl	_Z25grayscaleConversionKernelPiS_ii

.visible .entry _Z25grayscaleConversionKernelPiS_ii(
	.param .u64 .ptr .align 1 _Z25grayscaleConversionKernelPiS_ii_param_0,
	.param .u64 .ptr .align 1 _Z25grayscaleConversionKernelPiS_ii_param_1,
	.param .u32 _Z25grayscaleConversionKernelPiS_ii_param_2,
	.param .u32 _Z25grayscaleConversionKernelPiS_ii_param_3
)
{
	.reg .pred 	%p<4>;
	.reg .b32 	%r<18>;
	.reg .b32 	%f<11>;
	.reg .b64 	%rd<9>;

	ld.param.u64 	%rd1, [_Z25grayscaleConversionKernelPiS_ii_param_0];
	ld.param.u64 	%rd2, [_Z25grayscaleConversionKernelPiS_ii_param_1];
	ld.param.u32 	%r3, [_Z25grayscaleConversionKernelPiS_ii_param_2];
	ld.param.u32 	%r4, [_Z25grayscaleConversionKernelPiS_ii_param_3];
	mov.u32 	%r6, %ctaid.y;
	mov.u32 	%r7, %ntid.y;
	mov.u32 	%r8, %tid.y;
	mad.lo.s32 	%r9, %r6, %r7, %r8;
	mov.u32 	%r10, %ctaid.x;
	mov.u32 	%r11, %ntid.x;
	mov.u32 	%r12, %tid.x;
	mad.lo.s32 	%r2, %r10, %r11, %r12;
	setp.ge.s32 	%p1, %r2, %r3;
	setp.ge.s32 	%p2, %r9, %r4;
	or.pred  	%p3, %p1, %p2;
	@%p3 bra 	$L__BB0_2;
	cvta.to.global.u64 	%rd3, %rd1;
	cvta.to.global.u64 	%rd4, %rd2;
	mad.lo.s32 	%r13, %r3, %r9, %r2;
	mul.wide.s32 	%rd5, %r13, 12;
	add.s64 	%rd6, %rd3, %rd5;
	ld.global.u32 	%r14, [%rd6];
	ld.global.u32 	%r15, [%rd6+4];
	ld.global.u32 	%r16, [%rd6+8];
	cvt.rn.f32.s32 	%f1, %r14;
	cvt.rn.f32.s32 	%f2, %r15;
	mul.f32 	%f3, %f2, 0f3F3851EC;
	fma.rn.f32 	%f4, %f1, 0f3E570A3D, %f3;
	cvt.rn.f32.s32 	%f5, %r16;
	fma.rn.f32 	%f6, %f5, 0f3D8F5C29, %f4;
	mov.f32 	%f7, 0f3F000000;
	copysign.f32 	%f8, %f6, %f7;
	add.rz.f32 	%f9, %f6, %f8;
	cvt.rzi.f32.f32 	%f10, %f9;
	cvt.rzi.s32.f32 	%r17, %f10;
	mul.wide.s32 	%rd7, %r13, 4;
	add.s64 	%rd8, %rd4, %rd7;
	st.global.u32 	[%rd8], %r17;
$L__BB0_2:
	ret;

}


// ===== COMPILED SASS (sm_100) =====

	.target	sm_100

	.elftype	@"ET_EXEC"


//--------------------- .note.nv.tkinfo           --------------------------
	.section	.note.nv.tkinfo,"",@"SHT_NOTE"
	.sectionflags	@"SHF_NOTE_NV_TKINFO"
	.tkinfo
        /*0018*/ 	.word	0x00000002
        /*0030*/ 	.string	""
        /*0030*/ 	.string	"ptxas"
        /*0030*/ 	.string	"Cuda compilation tools, release 13.0, V13.0.88"
        /*0030*/ 	.string	"Build cuda_13.0.r13.0/compiler.36424714_0"
        /*0030*/ 	.string	"-arch sm_100 -m 64 "



//--------------------- .note.nv.cuinfo           --------------------------
	.section	.note.nv.cuinfo,"",@"SHT_NOTE"
	.sectionflags	@"SHF_NOTE_NV_CUINFO"
        /*0018*/ 	.short	0x0002
        /*001a*/ 	.short	0x0064
        /*001c*/ 	.short	0x0082
	.zero		2


//--------------------- .nv.info                  --------------------------
	.section	.nv.info,"",@"SHT_CUDA_INFO"
	.align	4


	//----- nvinfo : EIATTR_REGCOUNT
	.align		4
        /*0000*/ 	.byte	0x04, 0x2f
        /*0002*/ 	.short	(.L_1 - .L_0)
	.align		4
.L_0:
        /*0004*/ 	.word	index@(_Z25grayscaleConversionKernelPiS_ii)
        /*0008*/ 	.word	0x0000000e


	//----- nvinfo : EIATTR_FRAME_SIZE
	.align		4
.L_1:
        /*000c*/ 	.byte	0x04, 0x11
        /*000e*/ 	.short	(.L_3 - .L_2)
	.align		4
.L_2:
        /*0010*/ 	.word	index@(_Z25grayscaleConversionKernelPiS_ii)
        /*0014*/ 	.word	0x00000000


	//----- nvinfo : EIATTR_MIN_STACK_SIZE
	.align		4
.L_3:
        /*0018*/ 	.byte	0x04, 0x12
        /*001a*/ 	.short	(.L_5 - .L_4)
	.align		4
.L_4:
        /*001c*/ 	.word	index@(_Z25grayscaleConversionKernelPiS_ii)
        /*0020*/ 	.word	0x00000000
.L_5:


//--------------------- .nv.compat                --------------------------
	.section	.nv.compat,"",@"SHT_CUDA_COMPAT_INFO"
	.align	4
        /*0000*/ 	.byte	0x02, 0x09, 0x00, 0x00, 0x02, 0x02, 0x01, 0x00, 0x02, 0x05, 0x05, 0x00, 0x03, 0x07, 0x01, 0x01
        /*0010*/ 	.byte	0x02, 0x03, 0x00, 0x00, 0x02, 0x06, 0x01, 0x00, 0x04, 0x0b, 0x08, 0x00, 0x09, 0x00, 0x00, 0x00
        /*0020*/ 	.byte	0x00, 0x00, 0x00, 0x00


//--------------------- .nv.info._Z25grayscaleConversionKernelPiS_ii --------------------------
	.section	.nv.info._Z25grayscaleConversionKernelPiS_ii,"",@"SHT_CUDA_INFO"
	.sectionflags	@""
	.align	4


	//----- nvinfo : EIATTR_CUDA_API_VERSION
	.align		4
        /*0000*/ 	.byte	0x04, 0x37
        /*0002*/ 	.short	(.L_7 - .L_6)
.L_6:
        /*0004*/ 	.word	0x00000082


	//----- nvinfo : EIATTR_KPARAM_INFO
	.align		4
.L_7:
        /*0008*/ 	.byte	0x04, 0x17
        /*000a*/ 	.short	(.L_9 - .L_8)
.L_8:
        /*000c*/ 	.word	0x00000000
        /*0010*/ 	.short	0x0003
        /*0012*/ 	.short	0x0014
        /*0014*/ 	.byte	0x00, 0xf0, 0x11, 0x00


	//----- nvinfo : EIATTR_KPARAM_INFO
	.align		4
.L_9:
        /*0018*/ 	.byte	0x04, 0x17
        /*001a*/ 	.short	(.L_11 - .L_10)
.L_10:
        /*001c*/ 	.word	0x00000000
        /*0020*/ 	.short	0x0002
        /*0022*/ 	.short	0x0010
        /*0024*/ 	.byte	0x00, 0xf0, 0x11, 0x00


	//----- nvinfo : EIATTR_KPARAM_INFO
	.align		4
.L_11:
        /*0028*/ 	.byte	0x04, 0x17
        /*002a*/ 	.short	(.L_13 - .L_12)
.L_12:
        /*002c*/ 	.word	0x00000000
        /*0030*/ 	.short	0x0001
        /*0032*/ 	.short	0x0008
        /*0034*/ 	.byte	0x00, 0xf5, 0x21, 0x00


	//----- nvinfo : EIATTR_KPARAM_INFO
	.align		4
.L_13:
        /*0038*/ 	.byte	0x04, 0x17
        /*003a*/ 	.short	(.L_15 - .L_14)
.L_14:
        /*003c*/ 	.word	0x00000000
        /*0040*/ 	.short	0x0000
        /*0042*/ 	.short	0x0000
        /*0044*/ 	.byte	0x00, 0xf5, 0x21, 0x00


	//----- nvinfo : EIATTR_SPARSE_MMA_MASK
	.align		4
.L_15:
        /*0048*/ 	.byte	0x03, 0x50
        /*004a*/ 	.short	0x0000


	//----- nvinfo : EIATTR_MAXREG_COUNT
	.align		4
        /*004c*/ 	.byte	0x03, 0x1b
        /*004e*/ 	.short	0x00ff


	//----- nvinfo : EIATTR_MERCURY_ISA_VERSION
	.align		4
        /*0050*/ 	.byte	0x03, 0x5f
        /*0052*/ 	.short	0x0101


	//----- nvinfo : EIATTR_VRC_CTA_INIT_COUNT
	.align		4
        /*0054*/ 	.byte	0x02, 0x4a
	.zero		1
	.zero		1


	//----- nvinfo : EIATTR_EXIT_INSTR_OFFSETS
	.align		4
        /*0058*/ 	.byte	0x04, 0x1c
        /*005a*/ 	.short	(.L_17 - .L_16)


	//   ....[0]....
.L_16:
        /*005c*/ 	.word	0x000000c0


	//   ....[1]....
        /*0060*/ 	.word	0x00000210


	//----- nvinfo : EIATTR_CBANK_PARAM_SIZE
	.align		4
.L_17:
        /*0064*/ 	.byte	0x03, 0x19
        /*0066*/ 	.short	0x0018


	//----- nvinfo : EIATTR_PARAM_CBANK
	.align		4
        /*0068*/ 	.byte	0x04, 0x0a
        /*006a*/ 	.short	(.L_19 - .L_18)
	.align		4
.L_18:
        /*006c*/ 	.word	index@(.nv.constant0._Z25grayscaleConversionKernelPiS_ii)
        /*0070*/ 	.short	0x0380
        /*0072*/ 	.short	0x0018


	//----- nvinfo : EIATTR_SW_WAR
	.align		4
.L_19:
        /*0074*/ 	.byte	0x04, 0x36
        /*0076*/ 	.short	(.L_21 - .L_20)
.L_20:
        /*0078*/ 	.word	0x00000008
.L_21:


//--------------------- .nv.callgraph             --------------------------
	.section	.nv.callgraph,"",@"SHT_CUDA_CALLGRAPH"
	.align	4
	.sectionentsize	8
	.align		4
        /*0000*/ 	.word	0x00000000
	.align		4
        /*0004*/ 	.word	0xffffffff
	.align		4
        /*0008*/ 	.word	0x00000000
	.align		4
        /*000c*/ 	.word	0xfffffffe
	.align		4
        /*0010*/ 	.word	0x00000000
	.align		4
        /*0014*/ 	.word	0xfffffffd
	.align		4
        /*0018*/ 	.word	0x00000000
	.align		4
        /*001c*/ 	.word	0xfffffffc


//--------------------- .text._Z25grayscaleConversionKernelPiS_ii --------------------------
	.section	.text._Z25grayscaleConversionKernelPiS_ii,"ax",@progbits
	.align	128
        .global         _Z25grayscaleConversionKernelPiS_ii
        .type           _Z25grayscaleConversionKernelPiS_ii,@function
        .size           _Z25grayscaleConversionKernelPiS_ii,(.L_x_1 - _Z25grayscaleConversionKernelPiS_ii)
        .other          _Z25grayscaleConversionKernelPiS_ii,@"STO_CUDA_ENTRY STV_DEFAULT"
_Z25grayscaleConversionKernelPiS_ii:
.text._Z25grayscaleConversionKernelPiS_ii:
[----:B------:R-:W-:Y:S01]  /*0000*/  LDC R1, c[0x0][0x37c] ;  /* 0x0000df00ff017b82 */ /* 0x000fe20000000800 */
[----:B------:R-:W0:Y:S07]  /*0010*/  S2R R3, SR_TID.Y ;  /* 0x0000000000037919 */ /* 0x000e2e0000002200 */
[----:B------:R-:W0:Y:S01]  /*0020*/  S2UR UR4, SR_CTAID.Y ;  /* 0x00000000000479c3 */ /* 0x000e220000002600 */
[----:B------:R-:W1:Y:S01]  /*0030*/  LDCU.64 UR6, c[0x0][0x390] ;  /* 0x00007200ff0677ac */ /* 0x000e620008000a00 */
[----:B------:R-:W2:Y:S06]  /*0040*/  S2R R2, SR_TID.X ;  /* 0x0000000000027919 */ /* 0x000eac0000002100 */
[----:B------:R-:W0:Y:S08]  /*0050*/  LDC R0, c[0x0][0x364] ;  /* 0x0000d900ff007b82 */ /* 0x000e300000000800 */
[----:B------:R-:W2:Y:S08]  /*0060*/  S2UR UR5, SR_CTAID.X ;  /* 0x00000000000579c3 */ /* 0x000eb00000002500 */
[----:B------:R-:W2:Y:S01]  /*0070*/  LDC R5, c[0x0][0x360] ;  /* 0x0000d800ff057b82 */ /* 0x000ea20000000800 */
[----:B0-----:R-:W-:-:S05]  /*0080*/  IMAD R0, R0, UR4, R3 ;  /* 0x0000000400007c24 */ /* 0x001fca000f8e0203 */
[----:B-1----:R-:W-:Y:S01]  /*0090*/  ISETP.GE.AND P0, PT, R0, UR7, PT ;  /* 0x0000000700007c0c */ /* 0x002fe2000bf06270 */
[----:B--2---:R-:W-:-:S05]  /*00a0*/  IMAD R5, R5, UR5, R2 ;  /* 0x0000000505057c24 */ /* 0x004fca000f8e0202 */
[----:B------:R-:W-:-:S13]  /*00b0*/  ISETP.GE.OR P0, PT, R5, UR6, P0 ;  /* 0x0000000605007c0c */ /* 0x000fda0008706670 */
[----:B------:R-:W-:Y:S05]  /*00c0*/  @P0 EXIT ;  /* 0x000000000000094d */ /* 0x000fea0003800000 */
[----:B------:R-:W0:Y:S01]  /*00d0*/  LDC.64 R2, c[0x0][0x380] ;  /* 0x0000e000ff027b82 */ /* 0x000e220000000a00 */
[----:B------:R-:W1:Y:S01]  /*00e0*/  LDCU.64 UR4, c[0x0][0x358] ;  /* 0x00006b00ff0477ac */ /* 0x000e620008000a00 */
[----:B------:R-:W-:-:S04]  /*00f0*/  IMAD R7, R0, UR6, R5 ;  /* 0x0000000600077c24 */ /* 0x000fc8000f8e0205 */
[----:B0-----:R-:W-:-:S05]  /*0100*/  IMAD.WIDE R2, R7, 0xc, R2 ;  /* 0x0000000c07027825 */ /* 0x001fca00078e0202 */
[----:B-1----:R-:W2:Y:S04]  /*0110*/  LDG.E R4, desc[UR4][R2.64+0x4] ;  /* 0x0000040402047981 */ /* 0x002ea8000c1e1900 */
[----:B------:R-:W3:Y:S04]  /*0120*/  LDG.E R0, desc[UR4][R2.64] ;  /* 0x0000000402007981 */ /* 0x000ee8000c1e1900 */
[----:B------:R-:W4:Y:S01]  /*0130*/  LDG.E R5, desc[UR4][R2.64+0x8] ;  /* 0x0000080402057981 */ /* 0x000f22000c1e1900 */
[----:B--2---:R-:W-:Y:S02]  /*0140*/  I2FP.F32.S32 R4, R4 ;  /* 0x0000000400047245 */ /* 0x004fe40000201400 */
[----:B---3--:R-:W-:-:S03]  /*0150*/  I2FP.F32.S32 R0, R0 ;  /* 0x0000000000007245 */ /* 0x008fc60000201400 */
[----:B------:R-:W-:Y:S01]  /*0160*/  FMUL R9, R4, 0.72000002861022949219 ;  /* 0x3f3851ec04097820 */ /* 0x000fe20000400000 */
[----:B----4-:R-:W-:-:S03]  /*0170*/  I2FP.F32.S32 R11, R5 ;  /* 0x00000005000b7245 */ /* 0x010fc60000201400 */
[----:B------:R-:W-:Y:S01]  /*0180*/  FFMA R0, R0, 0.20999999344348907471, R9 ;  /* 0x3e570a3d00007823 */ /* 0x000fe20000000009 */
[----:B------:R-:W-:Y:S01]  /*0190*/  HFMA2 R9, -RZ, RZ, 1.75, 0 ;  /* 0x3f000000ff097431 */ /* 0x000fe200000001ff */
[----:B------:R-:W0:Y:S02]  /*01a0*/  LDC.64 R4, c[0x0][0x388] ;  /* 0x0000e200ff047b82 */ /* 0x000e240000000a00 */
[----:B------:R-:W-:-:S05]  /*01b0*/  FFMA R0, R11, 0.070000000298023223877, R0 ;  /* 0x3d8f5c290b007823 */ /* 0x000fca0000000000 */
[----:B------:R-:W-:-:S05]  /*01c0*/  LOP3.LUT R9, R9, 0x80000000, R0, 0xb8, !PT ;  /* 0x8000000009097812 */ /* 0x000fca00078eb800 */
[----:B------:R-:W-:-:S06]  /*01d0*/  FADD.RZ R9, R0, R9 ;  /* 0x0000000900097221 */ /* 0x000fcc000000c000 */
[----:B------:R-:W1:Y:S01]  /*01e0*/  F2I.TRUNC.NTZ R9, R9 ;  /* 0x0000000900097305 */ /* 0x000e62000020f100 */
[----:B0-----:R-:W-:-:S05]  /*01f0*/  IMAD.WIDE R2, R7, 0x4, R4 ;  /* 0x0000000407027825 */ /* 0x001fca00078e0204 */
[----:B-1----:R-:W-:Y:S01]  /*0200*/  STG.E desc[UR4][R2.64], R9 ;  /* 0x0000000902007986 */ /* 0x002fe2000c101904 */
[----:B------:R-:W-:Y:S05]  /*0210*/  EXIT ;  /* 0x000000000000794d */ /* 0x000fea0003800000 */
.L_x_0:
[----:B------:R-:W-:-:S00]  /*0220*/  BRA `(.L_x_0) ;  /* 0xfffffffc00fc7947 */ /* 0x000fc0000383ffff */
[----:B------:R-:W-:-:S00]  /*0230*/  NOP ;  /* 0x0000000000007918 */ /* 0x000fc00000000000 */
        /* <DEDUP_REMOVED lines=12> */
.L_x_1:


//--------------------- .nv.shared.reserved.0     --------------------------
	.section	.nv.shared.reserved.0,"aw",@nobits
	.weak		__nv_reservedSMEM_offset_0_alias
	.size		__nv_reservedSMEM_offset_0_alias, 0, 64
	.other		__nv_reservedSMEM_offset_0_alias,@"STO_CUDA_RESERVED_SHARED STV_DEFAULT"
__nv_reservedSMEM_offset_0_alias:
	.zero		0
	.zero		64


//--------------------- .nv.constant0._Z25grayscaleConversionKernelPiS_ii --------------------------
	.section	.nv.constant0._Z25grayscaleConversionKernelPiS_ii,"a",@progbits
	.sectionflags	@""
	.align	4
.nv.constant0._Z25grayscaleConversionKernelPiS_ii:
	.zero		920


//--------------------- SYMBOLS --------------------------

	.type		.nv.reservedSmem.offset0,@object
	.size		.nv.reservedSmem.offset0,0x4
